//
// Generated by NVIDIA NVVM Compiler
//
// Compiler Build ID: CL-36424714
// Cuda compilation tools, release 13.0, V13.0.88
// Based on NVVM 20.0.0
//

.version 9.0
.target sm_100
.address_size 64

	// .globl	_Z9vectorAddPKfS0_Pfi
.extern .func  (.param .b32 func_retval0) vprintf
(
	.param .b64 vprintf_param_0,
	.param .b64 vprintf_param_1
)
;
.global .align 1 .b8 $str[44] = {68, 101, 118, 105, 99, 101, 58, 32, 65, 91, 37, 100, 93, 61, 37, 46, 54, 102, 44, 32, 66, 91, 37, 100, 93, 61, 37, 46, 54, 102, 44, 32, 67, 91, 37, 100, 93, 61, 37, 46, 54, 102, 10};

.visible .entry _Z9vectorAddPKfS0_Pfi(
	.param .u64 .ptr .align 1 _Z9vectorAddPKfS0_Pfi_param_0,
	.param .u64 .ptr .align 1 _Z9vectorAddPKfS0_Pfi_param_1,
	.param .u64 .ptr .align 1 _Z9vectorAddPKfS0_Pfi_param_2,
	.param .u32 _Z9vectorAddPKfS0_Pfi_param_3
)
{
	.local .align 16 .b8 	__local_depot0[48];
	.reg .b64 	%SP;
	.reg .b64 	%SPL;
	.reg .pred 	%p<5>;
	.reg .b32 	%r<8>;
	.reg .b32 	%f<6>;
	.reg .b64 	%rd<15>;
	.reg .b64 	%fd<4>;

	mov.u64 	%SPL, __local_depot0;
	cvta.local.u64 	%SP, %SPL;
	ld.param.u64 	%rd3, [_Z9vectorAddPKfS0_Pfi_param_0];
	ld.param.u64 	%rd4, [_Z9vectorAddPKfS0_Pfi_param_1];
	ld.param.u64 	%rd5, [_Z9vectorAddPKfS0_Pfi_param_2];
	ld.param.u32 	%r3, [_Z9vectorAddPKfS0_Pfi_param_3];
	mov.u32 	%r4, %ntid.x;
	mov.u32 	%r5, %ctaid.x;
	mov.u32 	%r1, %tid.x;
	mad.lo.s32 	%r2, %r4, %r5, %r1;
	setp.ge.s32 	%p1, %r2, %r3;
	@%p1 bra 	$L__BB0_3;
	cvta.to.global.u64 	%rd6, %rd3;
	cvta.to.global.u64 	%rd7, %rd4;
	cvta.to.global.u64 	%rd8, %rd5;
	mul.wide.s32 	%rd9, %r2, 4;
	add.s64 	%rd1, %rd6, %rd9;
	ld.global.f32 	%f2, [%rd1];
	add.s64 	%rd2, %rd7, %rd9;
	ld.global.f32 	%f3, [%rd2];
	add.f32 	%f1, %f2, %f3;
	add.s64 	%rd10, %rd8, %rd9;
	st.global.f32 	[%rd10], %f1;
	setp.gt.s32 	%p2, %r2, 9;
	setp.ne.s32 	%p3, %r1, 0;
	or.pred  	%p4, %p3, %p2;
	@%p4 bra 	$L__BB0_3;
	add.u64 	%rd11, %SP, 0;
	add.u64 	%rd12, %SPL, 0;
	ld.global.f32 	%f4, [%rd1];
	cvt.f64.f32 	%fd1, %f4;
	ld.global.f32 	%f5, [%rd2];
	cvt.f64.f32 	%fd2, %f5;
	cvt.f64.f32 	%fd3, %f1;
	st.local.u32 	[%rd12], %r2;
	st.local.f64 	[%rd12+8], %fd1;
	st.local.u32 	[%rd12+16], %r2;
	st.local.f64 	[%rd12+24], %fd2;
	st.local.u32 	[%rd12+32], %r2;
	st.local.f64 	[%rd12+40], %fd3;
	mov.u64 	%rd13, $str;
	cvta.global.u64 	%rd14, %rd13;
	{ // callseq 0, 0
	.param .b64 param0;
	st.param.b64 	[param0], %rd14;
	.param .b64 param1;
	st.param.b64 	[param1], %rd11;
	.param .b32 retval0;
	call.uni (retval0), 
	vprintf, 
	(
	param0, 
	param1
	);
	ld.param.b32 	%r6, [retval0];
	} // callseq 0
$L__BB0_3:
	ret;

}


// ===== COMPILED SASS (sm_100) =====

	.target	sm_100

	.elftype	@"ET_EXEC"


//--------------------- .note.nv.tkinfo           --------------------------
	.section	.note.nv.tkinfo,"",@"SHT_NOTE"
	.sectionflags	@"SHF_NOTE_NV_TKINFO"
	.tkinfo
        /*0018*/ 	.word	0x00000002
        /*0030*/ 	.string	""
        /*0030*/ 	.string	"ptxas"
        /*0030*/ 	.string	"Cuda compilation tools, release 13.0, V13.0.88"
        /*0030*/ 	.string	"Build cuda_13.0.r13.0/compiler.36424714_0"
        /*0030*/ 	.string	"-arch sm_100 -m 64 "



//--------------------- .note.nv.cuinfo           --------------------------
	.section	.note.nv.cuinfo,"",@"SHT_NOTE"
	.sectionflags	@"SHF_NOTE_NV_CUINFO"
        /*0018*/ 	.short	0x0002
        /*001a*/ 	.short	0x0064
        /*001c*/ 	.short	0x0082
	.zero		2


//--------------------- .nv.info                  --------------------------
	.section	.nv.info,"",@"SHT_CUDA_INFO"
	.align	4


	//----- nvinfo : EIATTR_REGCOUNT
	.align		4
        /*0000*/ 	.byte	0x04, 0x2f
        /*0002*/ 	.short	(.L_2 - .L_1)
	.align		4
.L_1:
        /*0004*/ 	.word	index@(_Z9vectorAddPKfS0_Pfi)
        /*0008*/ 	.word	0x00000018


	//----- nvinfo : EIATTR_FRAME_SIZE
	.align		4
.L_2:
        /*000c*/ 	.byte	0x04, 0x11
        /*000e*/ 	.short	(.L_4 - .L_3)
	.align		4
.L_3:
        /*0010*/ 	.word	index@(_Z9vectorAddPKfS0_Pfi)
        /*0014*/ 	.word	0x00000030


	//----- nvinfo : EIATTR_MIN_STACK_SIZE
	.align		4
.L_4:
        /*0018*/ 	.byte	0x04, 0x12
        /*001a*/ 	.short	(.L_6 - .L_5)
	.align		4
.L_5:
        /*001c*/ 	.word	index@(_Z9vectorAddPKfS0_Pfi)
        /*0020*/ 	.word	0x00000030
.L_6:


//--------------------- .nv.compat                --------------------------
	.section	.nv.compat,"",@"SHT_CUDA_COMPAT_INFO"
	.align	4
        /*0000*/ 	.byte	0x02, 0x09, 0x00, 0x00, 0x02, 0x02, 0x01, 0x00, 0x02, 0x05, 0x05, 0x00, 0x03, 0x07, 0x01, 0x01
        /*0010*/ 	.byte	0x02, 0x03, 0x00, 0x00, 0x02, 0x06, 0x01, 0x00, 0x04, 0x0b, 0x08, 0x00, 0x09, 0x00, 0x00, 0x00
        /*0020*/ 	.byte	0x00, 0x00, 0x00, 0x00


//--------------------- .nv.info._Z9vectorAddPKfS0_Pfi --------------------------
	.section	.nv.info._Z9vectorAddPKfS0_Pfi,"",@"SHT_CUDA_INFO"
	.sectionflags	@""
	.align	4


	//----- nvinfo : EIATTR_CUDA_API_VERSION
	.align		4
        /*0000*/ 	.byte	0x04, 0x37
        /*0002*/ 	.short	(.L_8 - .L_7)
.L_7:
        /*0004*/ 	.word	0x00000082


	//----- nvinfo : EIATTR_KPARAM_INFO
	.align		4
.L_8:
        /*0008*/ 	.byte	0x04, 0x17
        /*000a*/ 	.short	(.L_10 - .L_9)
.L_9:
        /*000c*/ 	.word	0x00000000
        /*0010*/ 	.short	0x0003
        /*0012*/ 	.short	0x0018
        /*0014*/ 	.byte	0x00, 0xf0, 0x11, 0x00


	//----- nvinfo : EIATTR_KPARAM_INFO
	.align		4
.L_10:
        /*0018*/ 	.byte	0x04, 0x17
        /*001a*/ 	.short	(.L_12 - .L_11)
.L_11:
        /*001c*/ 	.word	0x00000000
        /*0020*/ 	.short	0x0002
        /*0022*/ 	.short	0x0010
        /*0024*/ 	.byte	0x00, 0xf5, 0x21, 0x00


	//----- nvinfo : EIATTR_KPARAM_INFO
	.align		4
.L_12:
        /*0028*/ 	.byte	0x04, 0x17
        /*002a*/ 	.short	(.L_14 - .L_13)
.L_13:
        /*002c*/ 	.word	0x00000000
        /*0030*/ 	.short	0x0001
        /*0032*/ 	.short	0x0008
        /*0034*/ 	.byte	0x00, 0xf5, 0x21, 0x00


	//----- nvinfo : EIATTR_KPARAM_INFO
	.align		4
.L_14:
        /*0038*/ 	.byte	0x04, 0x17
        /*003a*/ 	.short	(.L_16 - .L_15)
.L_15:
        /*003c*/ 	.word	0x00000000
        /*0040*/ 	.short	0x0000
        /*0042*/ 	.short	0x0000
        /*0044*/ 	.byte	0x00, 0xf5, 0x21, 0x00


	//----- nvinfo : EIATTR_SPARSE_MMA_MASK
	.align		4
.L_16:
        /*0048*/ 	.byte	0x03, 0x50
        /*004a*/ 	.short	0x0000


	//----- nvinfo : EIATTR_MAXREG_COUNT
	.align		4
        /*004c*/ 	.byte	0x03, 0x1b
        /*004e*/ 	.short	0x00ff


	//----- nvinfo : EIATTR_EXTERNS
	.align		4
        /*0050*/ 	.byte	0x04, 0x0f
        /*0052*/ 	.short	(.L_18 - .L_17)


	//   ....[0]....
	.align		4
.L_17:
        /*0054*/ 	.word	index@(vprintf)


	//----- nvinfo : EIATTR_MERCURY_ISA_VERSION
	.align		4
.L_18:
        /*0058*/ 	.byte	0x03, 0x5f
        /*005a*/ 	.short	0x0101


	//----- nvinfo : EIATTR_VRC_CTA_INIT_COUNT
	.align		4
        /*005c*/ 	.byte	0x02, 0x4a
	.zero		1
	.zero		1


	//----- nvinfo : EIATTR_SYSCALL_OFFSETS
	.align		4
        /*0060*/ 	.byte	0x04, 0x46
        /*0062*/ 	.short	(.L_20 - .L_19)


	//   ....[0]....
.L_19:
        /*0064*/ 	.word	0x000002c0


	//----- nvinfo : EIATTR_EXIT_INSTR_OFFSETS
	.align		4
.L_20:
        /*0068*/ 	.byte	0x04, 0x1c
        /*006a*/ 	.short	(.L_22 - .L_21)


	//   ....[0]....
.L_21:
        /*006c*/ 	.word	0x000000c0


	//   ....[1]....
        /*0070*/ 	.word	0x000001a0


	//   ....[2]....
        /*0074*/ 	.word	0x000002d0


	//----- nvinfo : EIATTR_CRS_STACK_SIZE
	.align		4
.L_22:
        /*0078*/ 	.byte	0x04, 0x1e
        /*007a*/ 	.short	(.L_24 - .L_23)
.L_23:
        /*007c*/ 	.word	0x00000000


	//----- nvinfo : EIATTR_CBANK_PARAM_SIZE
	.align		4
.L_24:
        /*0080*/ 	.byte	0x03, 0x19
        /*0082*/ 	.short	0x001c


	//----- nvinfo : EIATTR_PARAM_CBANK
	.align		4
        /*0084*/ 	.byte	0x04, 0x0a
        /*0086*/ 	.short	(.L_26 - .L_25)
	.align		4
.L_25:
        /*0088*/ 	.word	index@(.nv.constant0._Z9vectorAddPKfS0_Pfi)
        /*008c*/ 	.short	0x0380
        /*008e*/ 	.short	0x001c


	//----- nvinfo : EIATTR_SW_WAR
	.align		4
.L_26:
        /*0090*/ 	.byte	0x04, 0x36
        /*0092*/ 	.short	(.L_28 - .L_27)
.L_27:
        /*0094*/ 	.word	0x00000008
.L_28:


//--------------------- .nv.callgraph             --------------------------
	.section	.nv.callgraph,"",@"SHT_CUDA_CALLGRAPH"
	.align	4
	.sectionentsize	8
	.align		4
        /*0000*/ 	.word	0x00000000
	.align		4
        /*0004*/ 	.word	0xffffffff
	.align		4
        /*0008*/ 	.word	index@(_Z9vectorAddPKfS0_Pfi)
	.align		4
        /*000c*/ 	.word	index@(vprintf)
	.align		4
        /*0010*/ 	.word	0x00000000
	.align		4
        /*0014*/ 	.word	0xfffffffe
	.align		4
        /*0018*/ 	.word	0x00000000
	.align		4
        /*001c*/ 	.word	0xfffffffd
	.align		4
        /*0020*/ 	.word	0x00000000
	.align		4
        /*0024*/ 	.word	0xfffffffc


//--------------------- .nv.constant4             --------------------------
	.section	.nv.constant4,"a",@progbits
	.align	8
	.align		8
.nv.constant4:
        /*0000*/ 	.dword	vprintf
	.align		8
        /*0008*/ 	.dword	$str


//--------------------- .text._Z9vectorAddPKfS0_Pfi --------------------------
	.section	.text._Z9vectorAddPKfS0_Pfi,"ax",@progbits
	.align	128
        .global         _Z9vectorAddPKfS0_Pfi
        .type           _Z9vectorAddPKfS0_Pfi,@function
        .size           _Z9vectorAddPKfS0_Pfi,(.L_x_2 - _Z9vectorAddPKfS0_Pfi)
        .other          _Z9vectorAddPKfS0_Pfi,@"STO_CUDA_ENTRY STV_DEFAULT"
_Z9vectorAddPKfS0_Pfi:
.text._Z9vectorAddPKfS0_Pfi:
[----:B------:R-:W0:Y:S01]  /*0000*/  LDC R1, c[0x0][0x37c] ;  /* 0x0000df00ff017b82 */ /* 0x000e220000000800 */
[----:B------:R-:W1:Y:S01]  /*0010*/  S2R R0, SR_CTAID.X ;  /* 0x0000000000007919 */ /* 0x000e620000002500 */
[----:B------:R-:W2:Y:S01]  /*0020*/  LDCU UR5, c[0x0][0x2fc] ;  /* 0x00005f80ff0577ac */ /* 0x000ea20008000800 */
[----:B0-----:R-:W-:Y:S01]  /*0030*/  VIADD R1, R1, 0xffffffd0 ;  /* 0xffffffd001017836 */ /* 0x001fe20000000000 */
[----:B------:R-:W1:Y:S01]  /*0040*/  S2R R11, SR_TID.X ;  /* 0x00000000000b7919 */ /* 0x000e620000002100 */
[----:B------:R-:W1:Y:S01]  /*0050*/  LDCU UR6, c[0x0][0x360] ;  /* 0x00006c00ff0677ac */ /* 0x000e620008000800 */
[----:B------:R-:W0:Y:S01]  /*0060*/  LDCU UR7, c[0x0][0x398] ;  /* 0x00007300ff0777ac */ /* 0x000e220008000800 */
[----:B------:R-:W3:Y:S02]  /*0070*/  LDCU UR4, c[0x0][0x2f8] ;  /* 0x00005f00ff0477ac */ /* 0x000ee40008000800 */
[----:B---3--:R-:W-:Y:S01]  /*0080*/  IADD3 R6, P1, PT, R1, UR4, RZ ;  /* 0x0000000401067c10 */ /* 0x008fe2000ff3e0ff */
[----:B-1----:R-:W-:-:S04]  /*0090*/  IMAD R0, R0, UR6, R11 ;  /* 0x0000000600007c24 */ /* 0x002fc8000f8e020b */
[----:B--2---:R-:W-:Y:S01]  /*00a0*/  IMAD.X R7, RZ, RZ, UR5, P1 ;  /* 0x00000005ff077e24 */ /* 0x004fe200088e06ff */
[----:B0-----:R-:W-:-:S13]  /*00b0*/  ISETP.GE.AND P0, PT, R0, UR7, PT ;  /* 0x0000000700007c0c */ /* 0x001fda000bf06270 */
[----:B------:R-:W-:Y:S05]  /*00c0*/  @P0 EXIT ;  /* 0x000000000000094d */ /* 0x000fea0003800000 */
[----:B------:R-:W0:Y:S01]  /*00d0*/  LDC.64 R14, c[0x0][0x380] ;  /* 0x0000e000ff0e7b82 */ /* 0x000e220000000a00 */
[----:B------:R-:W1:Y:S07]  /*00e0*/  LDCU.64 UR4, c[0x0][0x358] ;  /* 0x00006b00ff0477ac */ /* 0x000e6e0008000a00 */
[----:B------:R-:W2:Y:S08]  /*00f0*/  LDC.64 R4, c[0x0][0x388] ;  /* 0x0000e200ff047b82 */ /* 0x000eb00000000a00 */
[----:B------:R-:W3:Y:S01]  /*0100*/  LDC.64 R2, c[0x0][0x390] ;  /* 0x0000e400ff027b82 */ /* 0x000ee20000000a00 */
[----:B0-----:R-:W-:-:S05]  /*0110*/  IMAD.WIDE R14, R0, 0x4, R14 ;  /* 0x00000004000e7825 */ /* 0x001fca00078e020e */
[----:B-1----:R-:W4:Y:S01]  /*0120*/  LDG.E R8, desc[UR4][R14.64] ;  /* 0x000000040e087981 */ /* 0x002f22000c1e1900 */
[----:B--2---:R-:W-:-:S05]  /*0130*/  IMAD.WIDE R4, R0, 0x4, R4 ;  /* 0x0000000400047825 */ /* 0x004fca00078e0204 */
[----:B------:R-:W4:Y:S01]  /*0140*/  LDG.E R9, desc[UR4][R4.64] ;  /* 0x0000000404097981 */ /* 0x000f22000c1e1900 */
[----:B------:R-:W-:-:S04]  /*0150*/  ISETP.GT.AND P0, PT, R0, 0x9, PT ;  /* 0x000000090000780c */ /* 0x000fc80003f04270 */
[----:B------:R-:W-:Y:S01]  /*0160*/  ISETP.NE.OR P0, PT, R11, RZ, P0 ;  /* 0x000000ff0b00720c */ /* 0x000fe20000705670 */
[----:B---3--:R-:W-:-:S04]  /*0170*/  IMAD.WIDE R2, R0, 0x4, R2 ;  /* 0x0000000400027825 */ /* 0x008fc800078e0202 */
[----:B----4-:R-:W-:-:S05]  /*0180*/  FADD R11, R8, R9 ;  /* 0x00000009080b7221 */ /* 0x010fca0000000000 */
[----:B------:R0:W-:Y:S03]  /*0190*/  STG.E desc[UR4][R2.64], R11 ;  /* 0x0000000b02007986 */ /* 0x0001e6000c101904 */
[----:B------:R-:W-:Y:S05]  /*01a0*/  @P0 EXIT ;  /* 0x000000000000094d */ /* 0x000fea0003800000 */
[----:B0-----:R-:W2:Y:S04]  /*01b0*/  LDG.E R2, desc[UR4][R14.64] ;  /* 0x000000040e027981 */ /* 0x001ea8000c1e1900 */
[----:B------:R0:W3:Y:S01]  /*01c0*/  LDG.E R5, desc[UR4][R4.64] ;  /* 0x0000000404057981 */ /* 0x0000e2000c1e1900 */
[----:B------:R-:W1:Y:S01]  /*01d0*/  F2F.F64.F32 R10, R11 ;  /* 0x0000000b000a7310 */ /* 0x000e620000201800 */
[----:B------:R-:W-:Y:S01]  /*01e0*/  MOV R12, 0x0 ;  /* 0x00000000000c7802 */ /* 0x000fe20000000f00 */
[----:B------:R-:W0:Y:S01]  /*01f0*/  LDCU.64 UR4, c[0x4][0x8] ;  /* 0x01000100ff0477ac */ /* 0x000e220008000a00 */
[----:B------:R4:W-:Y:S04]  /*0200*/  STL [R1], R0 ;  /* 0x0000000001007387 */ /* 0x0009e80000100800 */
[----:B------:R4:W-:Y:S01]  /*0210*/  STL [R1+0x10], R0 ;  /* 0x0000100001007387 */ /* 0x0009e20000100800 */
[----:B------:R-:W2:Y:S03]  /*0220*/  LDC.64 R12, c[0x4][R12] ;  /* 0x010000000c0c7b82 */ /* 0x000ea60000000a00 */
[----:B------:R4:W-:Y:S04]  /*0230*/  STL [R1+0x20], R0 ;  /* 0x0000200001007387 */ /* 0x0009e80000100800 */
[----:B-1----:R4:W-:Y:S01]  /*0240*/  STL.64 [R1+0x28], R10 ;  /* 0x0000280a01007387 */ /* 0x0029e20000100a00 */
[----:B0-----:R-:W-:Y:S01]  /*0250*/  MOV R4, UR4 ;  /* 0x0000000400047c02 */ /* 0x001fe20008000f00 */
[----:B--2---:R-:W0:Y:S08]  /*0260*/  F2F.F64.F32 R2, R2 ;  /* 0x0000000200027310 */ /* 0x004e300000201800 */
[----:B---3--:R1:W2:Y:S01]  /*0270*/  F2F.F64.F32 R8, R5 ;  /* 0x0000000500087310 */ /* 0x0082a20000201800 */
[----:B0-----:R4:W-:Y:S01]  /*0280*/  STL.64 [R1+0x8], R2 ;  /* 0x0000080201007387 */ /* 0x0019e20000100a00 */
[----:B-1----:R-:W-:-:S03]  /*0290*/  MOV R5, UR5 ;  /* 0x0000000500057c02 */ /* 0x002fc60008000f00 */
[----:B--2---:R4:W-:Y:S04]  /*02a0*/  STL.64 [R1+0x18], R8 ;  /* 0x0000180801007387 */ /* 0x0049e80000100a00 */
[----:B------:R-:W-:-:S07]  /*02b0*/  LEPC R20, `(.L_x_0) ;  /* 0x000000001014794e */ /* 0x000fce0000000000 */
[----:B----4-:R-:W-:Y:S05]  /*02c0*/  CALL.ABS.NOINC R12 ;  /* 0x000000000c007343 */ /* 0x010fea0003c00000 */
.L_x_0:
[----:B------:R-:W-:Y:S05]  /*02d0*/  EXIT ;  /* 0x000000000000794d */ /* 0x000fea0003800000 */
.L_x_1:
[----:B------:R-:W-:-:S00]  /*02e0*/  BRA `(.L_x_1) ;  /* 0xfffffffc00fc7947 */ /* 0x000fc0000383ffff */
[----:B------:R-:W-:-:S00]  /*02f0*/  NOP ;  /* 0x0000000000007918 */ /* 0x000fc00000000000 */
        /* <DEDUP_REMOVED lines=8> */
.L_x_2:


//--------------------- .nv.global.init           --------------------------
	.section	.nv.global.init,"aw",@progbits
.nv.global.init:
	.type		$str,@object
	.size		$str,(.L_0 - $str)
$str:
        /*0000*/ 	.byte	0x44, 0x65, 0x76, 0x69, 0x63, 0x65, 0x3a, 0x20, 0x41, 0x5b, 0x25, 0x64, 0x5d, 0x3d, 0x25, 0x2e
        /*0010*/ 	.byte	0x36, 0x66, 0x2c, 0x20, 0x42, 0x5b, 0x25, 0x64, 0x5d, 0x3d, 0x25, 0x2e, 0x36, 0x66, 0x2c, 0x20
        /*0020*/ 	.byte	0x43, 0x5b, 0x25, 0x64, 0x5d, 0x3d, 0x25, 0x2e, 0x36, 0x66, 0x0a, 0x00
.L_0:


//--------------------- .nv.shared.reserved.0     --------------------------
	.section	.nv.shared.reserved.0,"aw",@nobits
	.weak		__nv_reservedSMEM_offset_0_alias
	.size		__nv_reservedSMEM_offset_0_alias, 0, 64
	.other		__nv_reservedSMEM_offset_0_alias,@"STO_CUDA_RESERVED_SHARED STV_DEFAULT"
__nv_reservedSMEM_offset_0_alias:
	.zero		0
	.zero		64


//--------------------- .nv.constant0._Z9vectorAddPKfS0_Pfi --------------------------
	.section	.nv.constant0._Z9vectorAddPKfS0_Pfi,"a",@progbits
	.sectionflags	@""
	.align	4
.nv.constant0._Z9vectorAddPKfS0_Pfi:
	.zero		924


//--------------------- SYMBOLS --------------------------

	.type		.nv.reservedSmem.offset0,@object
	.size		.nv.reservedSmem.offset0,0x4
	.type		vprintf,@function
